//
// Generated by NVIDIA NVVM Compiler
//
// Compiler Build ID: CL-36424714
// Cuda compilation tools, release 13.0, V13.0.88
// Based on NVVM 20.0.0
//

.version 9.0
.target sm_100
.address_size 64

	// .globl	my_kernel_kernel0
// _ZZ17my_kernel_kernel0E18PaddedInput_shared has been demoted
// _ZZ17my_kernel_kernel0E18placeholder_shared has been demoted

.visible .entry my_kernel_kernel0(
	.param .u64 .ptr .align 1 my_kernel_kernel0_param_0,
	.param .u64 .ptr .align 1 my_kernel_kernel0_param_1,
	.param .u64 .ptr .align 1 my_kernel_kernel0_param_2,
	.param .u64 .ptr .align 1 my_kernel_kernel0_param_3
)
{
	.reg .pred 	%p<3>;
	.reg .b16 	%rs<6>;
	.reg .b32 	%r<42>;
	.reg .b32 	%f<204>;
	.reg .b64 	%rd<24>;
	// demoted variable
	.shared .align 4 .b8 _ZZ17my_kernel_kernel0E18PaddedInput_shared[36];
	// demoted variable
	.shared .align 4 .b8 _ZZ17my_kernel_kernel0E18placeholder_shared[512];
	ld.param.u64 	%rd7, [my_kernel_kernel0_param_1];
	cvta.to.global.u64 	%rd8, %rd7;
	mov.u32 	%r8, %tid.x;
	mov.u32 	%r9, %ctaid.x;
	mul.hi.u32 	%r10, %r9, 1717986919;
	shr.u32 	%r1, %r10, 1;
	cvt.u16.u32 	%rs1, %r8;
	mul.lo.s16 	%rs2, %rs1, 171;
	shr.u16 	%rs3, %rs2, 9;
	mul.lo.s16 	%rs4, %rs3, 3;
	sub.s16 	%rs5, %rs1, %rs4;
	cvt.u32.u16 	%r11, %rs5;
	cvt.u32.u16 	%r12, %rs3;
	prmt.b32 	%r13, %r12, %r11, 0x3340U;
	prmt.b32 	%r14, %r15, %r16, 0x3340U;
	prmt.b32 	%r17, %r13, %r14, 0x5410U;
	mov.b32 	%r41, 0;
	mov.b32 	%r18, 39855008;
	dp2a.lo.u32.u32 	%r19, %r18, %r17, %r41;
	mad.lo.s32 	%r20, %r1, 18240, %r19;
	mad.lo.s32 	%r40, %r9, 1824, %r20;
	mul.wide.u32 	%rd9, %r8, 4;
	add.s64 	%rd10, %rd9, %rd8;
	add.s64 	%rd23, %rd10, 256;
	mov.f32 	%f168, 0f00000000;
	mov.f32 	%f169, %f168;
	mov.f32 	%f170, %f168;
	mov.f32 	%f171, %f168;
	mov.f32 	%f172, %f168;
	mov.f32 	%f173, %f168;
	mov.f32 	%f174, %f168;
	mov.f32 	%f175, %f168;
	mov.f32 	%f176, %f168;
	mov.f32 	%f177, %f168;
	mov.f32 	%f178, %f168;
	mov.f32 	%f179, %f168;
	mov.f32 	%f180, %f168;
	mov.f32 	%f181, %f168;
	mov.f32 	%f182, %f168;
	mov.f32 	%f183, %f168;
	mov.f32 	%f184, %f168;
	mov.f32 	%f185, %f168;
	mov.f32 	%f186, %f168;
	mov.f32 	%f187, %f168;
	mov.f32 	%f188, %f168;
	mov.f32 	%f189, %f168;
	mov.f32 	%f190, %f168;
	mov.f32 	%f191, %f168;
	mov.f32 	%f192, %f168;
	mov.f32 	%f193, %f168;
	mov.f32 	%f194, %f168;
	mov.f32 	%f195, %f168;
	mov.f32 	%f196, %f168;
	mov.f32 	%f197, %f168;
	mov.f32 	%f198, %f168;
	mov.f32 	%f199, %f168;
	mov.f32 	%f200, %f168;
	mov.f32 	%f201, %f168;
	mov.f32 	%f202, %f168;
	mov.f32 	%f203, %f168;
$L__BB0_1:
	setp.gt.u32 	%p1, %r8, 8;
	bar.sync 	0;
	@%p1 bra 	$L__BB0_3;
	ld.param.u64 	%rd20, [my_kernel_kernel0_param_0];
	cvta.to.global.u64 	%rd11, %rd20;
	mul.wide.u32 	%rd12, %r40, 4;
	add.s64 	%rd13, %rd11, %rd12;
	ld.global.nc.f32 	%f74, [%rd13];
	mov.u32 	%r22, %tid.x;
	shl.b32 	%r23, %r22, 2;
	mov.u32 	%r24, _ZZ17my_kernel_kernel0E18PaddedInput_shared;
	add.s32 	%r25, %r24, %r23;
	st.shared.f32 	[%r25], %f74;
$L__BB0_3:
	ld.global.nc.f32 	%f75, [%rd23+-256];
	mov.u32 	%r26, %tid.x;
	shl.b32 	%r27, %r26, 2;
	mov.u32 	%r28, _ZZ17my_kernel_kernel0E18placeholder_shared;
	add.s32 	%r29, %r28, %r27;
	st.shared.f32 	[%r29], %f75;
	ld.global.nc.f32 	%f76, [%rd23+-128];
	st.shared.f32 	[%r29+128], %f76;
	ld.global.nc.f32 	%f77, [%rd23];
	st.shared.f32 	[%r29+256], %f77;
	ld.global.nc.f32 	%f78, [%rd23+128];
	st.shared.f32 	[%r29+384], %f78;
	bar.sync 	0;
	ld.shared.f32 	%f79, [_ZZ17my_kernel_kernel0E18PaddedInput_shared];
	add.s32 	%r30, %r29, %r27;
	ld.shared.f32 	%f80, [%r30];
	fma.rn.f32 	%f203, %f79, %f80, %f203;
	ld.shared.f32 	%f81, [%r30+256];
	fma.rn.f32 	%f202, %f79, %f81, %f202;
	ld.shared.f32 	%f82, [_ZZ17my_kernel_kernel0E18PaddedInput_shared+4];
	fma.rn.f32 	%f201, %f82, %f80, %f201;
	fma.rn.f32 	%f200, %f82, %f81, %f200;
	ld.shared.f32 	%f83, [_ZZ17my_kernel_kernel0E18PaddedInput_shared+8];
	fma.rn.f32 	%f199, %f83, %f80, %f199;
	fma.rn.f32 	%f198, %f83, %f81, %f198;
	ld.shared.f32 	%f84, [_ZZ17my_kernel_kernel0E18PaddedInput_shared+12];
	fma.rn.f32 	%f197, %f84, %f80, %f197;
	fma.rn.f32 	%f196, %f84, %f81, %f196;
	ld.shared.f32 	%f85, [_ZZ17my_kernel_kernel0E18PaddedInput_shared+16];
	fma.rn.f32 	%f195, %f85, %f80, %f195;
	fma.rn.f32 	%f194, %f85, %f81, %f194;
	ld.shared.f32 	%f86, [_ZZ17my_kernel_kernel0E18PaddedInput_shared+20];
	fma.rn.f32 	%f193, %f86, %f80, %f193;
	fma.rn.f32 	%f192, %f86, %f81, %f192;
	ld.shared.f32 	%f87, [_ZZ17my_kernel_kernel0E18PaddedInput_shared+24];
	fma.rn.f32 	%f191, %f87, %f80, %f191;
	fma.rn.f32 	%f190, %f87, %f81, %f190;
	ld.shared.f32 	%f88, [_ZZ17my_kernel_kernel0E18PaddedInput_shared+28];
	fma.rn.f32 	%f189, %f88, %f80, %f189;
	fma.rn.f32 	%f188, %f88, %f81, %f188;
	ld.shared.f32 	%f89, [_ZZ17my_kernel_kernel0E18PaddedInput_shared+32];
	fma.rn.f32 	%f187, %f89, %f80, %f187;
	fma.rn.f32 	%f186, %f89, %f81, %f186;
	ld.shared.f32 	%f90, [%r30+4];
	fma.rn.f32 	%f185, %f79, %f90, %f185;
	ld.shared.f32 	%f91, [%r30+260];
	fma.rn.f32 	%f184, %f79, %f91, %f184;
	fma.rn.f32 	%f183, %f82, %f90, %f183;
	fma.rn.f32 	%f182, %f82, %f91, %f182;
	fma.rn.f32 	%f181, %f83, %f90, %f181;
	fma.rn.f32 	%f180, %f83, %f91, %f180;
	fma.rn.f32 	%f179, %f84, %f90, %f179;
	fma.rn.f32 	%f178, %f84, %f91, %f178;
	fma.rn.f32 	%f177, %f85, %f90, %f177;
	fma.rn.f32 	%f176, %f85, %f91, %f176;
	fma.rn.f32 	%f175, %f86, %f90, %f175;
	fma.rn.f32 	%f174, %f86, %f91, %f174;
	fma.rn.f32 	%f173, %f87, %f90, %f173;
	fma.rn.f32 	%f172, %f87, %f91, %f172;
	fma.rn.f32 	%f171, %f88, %f90, %f171;
	fma.rn.f32 	%f170, %f88, %f91, %f170;
	fma.rn.f32 	%f169, %f89, %f90, %f169;
	fma.rn.f32 	%f168, %f89, %f91, %f168;
	add.s32 	%r41, %r41, 1;
	add.s32 	%r40, %r40, 1;
	add.s64 	%rd23, %rd23, 512;
	setp.ne.s32 	%p2, %r41, 608;
	@%p2 bra 	$L__BB0_1;
	ld.param.u64 	%rd22, [my_kernel_kernel0_param_3];
	ld.param.u64 	%rd21, [my_kernel_kernel0_param_2];
	shl.b32 	%r32, %r26, 1;
	cvta.to.global.u64 	%rd14, %rd21;
	cvta.to.global.u64 	%rd15, %rd22;
	mov.u32 	%r33, %ctaid.x;
	mul.hi.u32 	%r34, %r33, 1717986919;
	shr.u32 	%r35, %r34, 1;
	mul.lo.s32 	%r36, %r35, 5;
	sub.s32 	%r37, %r33, %r36;
	mad.lo.s32 	%r38, %r1, 5760, %r32;
	mad.lo.s32 	%r39, %r37, 384, %r38;
	mul.wide.u32 	%rd16, %r32, 4;
	add.s64 	%rd17, %rd15, %rd16;
	ld.global.nc.f32 	%f92, [%rd17];
	add.f32 	%f93, %f203, %f92;
	max.f32 	%f94, %f93, 0f00000000;
	mul.wide.u32 	%rd18, %r39, 4;
	add.s64 	%rd19, %rd14, %rd18;
	st.global.f32 	[%rd19], %f94;
	ld.global.nc.f32 	%f95, [%rd17+256];
	add.f32 	%f96, %f202, %f95;
	max.f32 	%f97, %f96, 0f00000000;
	st.global.f32 	[%rd19+256], %f97;
	ld.global.nc.f32 	%f98, [%rd17+4];
	add.f32 	%f99, %f185, %f98;
	max.f32 	%f100, %f99, 0f00000000;
	st.global.f32 	[%rd19+4], %f100;
	ld.global.nc.f32 	%f101, [%rd17+260];
	add.f32 	%f102, %f184, %f101;
	max.f32 	%f103, %f102, 0f00000000;
	st.global.f32 	[%rd19+260], %f103;
	add.f32 	%f104, %f201, %f92;
	max.f32 	%f105, %f104, 0f00000000;
	st.global.f32 	[%rd19+512], %f105;
	add.f32 	%f106, %f200, %f95;
	max.f32 	%f107, %f106, 0f00000000;
	st.global.f32 	[%rd19+768], %f107;
	add.f32 	%f108, %f183, %f98;
	max.f32 	%f109, %f108, 0f00000000;
	st.global.f32 	[%rd19+516], %f109;
	add.f32 	%f110, %f182, %f101;
	max.f32 	%f111, %f110, 0f00000000;
	st.global.f32 	[%rd19+772], %f111;
	add.f32 	%f112, %f199, %f92;
	max.f32 	%f113, %f112, 0f00000000;
	st.global.f32 	[%rd19+1024], %f113;
	add.f32 	%f114, %f198, %f95;
	max.f32 	%f115, %f114, 0f00000000;
	st.global.f32 	[%rd19+1280], %f115;
	add.f32 	%f116, %f181, %f98;
	max.f32 	%f117, %f116, 0f00000000;
	st.global.f32 	[%rd19+1028], %f117;
	add.f32 	%f118, %f180, %f101;
	max.f32 	%f119, %f118, 0f00000000;
	st.global.f32 	[%rd19+1284], %f119;
	add.f32 	%f120, %f197, %f92;
	max.f32 	%f121, %f120, 0f00000000;
	st.global.f32 	[%rd19+7680], %f121;
	add.f32 	%f122, %f196, %f95;
	max.f32 	%f123, %f122, 0f00000000;
	st.global.f32 	[%rd19+7936], %f123;
	add.f32 	%f124, %f179, %f98;
	max.f32 	%f125, %f124, 0f00000000;
	st.global.f32 	[%rd19+7684], %f125;
	add.f32 	%f126, %f178, %f101;
	max.f32 	%f127, %f126, 0f00000000;
	st.global.f32 	[%rd19+7940], %f127;
	add.f32 	%f128, %f195, %f92;
	max.f32 	%f129, %f128, 0f00000000;
	st.global.f32 	[%rd19+8192], %f129;
	add.f32 	%f130, %f194, %f95;
	max.f32 	%f131, %f130, 0f00000000;
	st.global.f32 	[%rd19+8448], %f131;
	add.f32 	%f132, %f177, %f98;
	max.f32 	%f133, %f132, 0f00000000;
	st.global.f32 	[%rd19+8196], %f133;
	add.f32 	%f134, %f176, %f101;
	max.f32 	%f135, %f134, 0f00000000;
	st.global.f32 	[%rd19+8452], %f135;
	add.f32 	%f136, %f193, %f92;
	max.f32 	%f137, %f136, 0f00000000;
	st.global.f32 	[%rd19+8704], %f137;
	add.f32 	%f138, %f192, %f95;
	max.f32 	%f139, %f138, 0f00000000;
	st.global.f32 	[%rd19+8960], %f139;
	add.f32 	%f140, %f175, %f98;
	max.f32 	%f141, %f140, 0f00000000;
	st.global.f32 	[%rd19+8708], %f141;
	add.f32 	%f142, %f174, %f101;
	max.f32 	%f143, %f142, 0f00000000;
	st.global.f32 	[%rd19+8964], %f143;
	add.f32 	%f144, %f191, %f92;
	max.f32 	%f145, %f144, 0f00000000;
	st.global.f32 	[%rd19+15360], %f145;
	add.f32 	%f146, %f190, %f95;
	max.f32 	%f147, %f146, 0f00000000;
	st.global.f32 	[%rd19+15616], %f147;
	add.f32 	%f148, %f173, %f98;
	max.f32 	%f149, %f148, 0f00000000;
	st.global.f32 	[%rd19+15364], %f149;
	add.f32 	%f150, %f172, %f101;
	max.f32 	%f151, %f150, 0f00000000;
	st.global.f32 	[%rd19+15620], %f151;
	add.f32 	%f152, %f189, %f92;
	max.f32 	%f153, %f152, 0f00000000;
	st.global.f32 	[%rd19+15872], %f153;
	add.f32 	%f154, %f188, %f95;
	max.f32 	%f155, %f154, 0f00000000;
	st.global.f32 	[%rd19+16128], %f155;
	add.f32 	%f156, %f171, %f98;
	max.f32 	%f157, %f156, 0f00000000;
	st.global.f32 	[%rd19+15876], %f157;
	add.f32 	%f158, %f170, %f101;
	max.f32 	%f159, %f158, 0f00000000;
	st.global.f32 	[%rd19+16132], %f159;
	add.f32 	%f160, %f187, %f92;
	max.f32 	%f161, %f160, 0f00000000;
	st.global.f32 	[%rd19+16384], %f161;
	add.f32 	%f162, %f186, %f95;
	max.f32 	%f163, %f162, 0f00000000;
	st.global.f32 	[%rd19+16640], %f163;
	add.f32 	%f164, %f169, %f98;
	max.f32 	%f165, %f164, 0f00000000;
	st.global.f32 	[%rd19+16388], %f165;
	add.f32 	%f166, %f168, %f101;
	max.f32 	%f167, %f166, 0f00000000;
	st.global.f32 	[%rd19+16644], %f167;
	ret;

}


// ===== COMPILED SASS (sm_100) =====

	.target	sm_100

	.elftype	@"ET_EXEC"


//--------------------- .note.nv.tkinfo           --------------------------
	.section	.note.nv.tkinfo,"",@"SHT_NOTE"
	.sectionflags	@"SHF_NOTE_NV_TKINFO"
	.tkinfo
        /*0018*/ 	.word	0x00000002
        /*0030*/ 	.string	""
        /*0030*/ 	.string	"ptxas"
        /*0030*/ 	.string	"Cuda compilation tools, release 13.0, V13.0.88"
        /*0030*/ 	.string	"Build cuda_13.0.r13.0/compiler.36424714_0"
        /*0030*/ 	.string	"-arch sm_100 -m 64 "



//--------------------- .note.nv.cuinfo           --------------------------
	.section	.note.nv.cuinfo,"",@"SHT_NOTE"
	.sectionflags	@"SHF_NOTE_NV_CUINFO"
        /*0018*/ 	.short	0x0002
        /*001a*/ 	.short	0x0064
        /*001c*/ 	.short	0x0082
	.zero		2


//--------------------- .nv.info                  --------------------------
	.section	.nv.info,"",@"SHT_CUDA_INFO"
	.align	4


	//----- nvinfo : EIATTR_REGCOUNT
	.align		4
        /*0000*/ 	.byte	0x04, 0x2f
        /*0002*/ 	.short	(.L_1 - .L_0)
	.align		4
.L_0:
        /*0004*/ 	.word	index@(my_kernel_kernel0)
        /*0008*/ 	.word	0x00000038


	//----- nvinfo : EIATTR_FRAME_SIZE
	.align		4
.L_1:
        /*000c*/ 	.byte	0x04, 0x11
        /*000e*/ 	.short	(.L_3 - .L_2)
	.align		4
.L_2:
        /*0010*/ 	.word	index@(my_kernel_kernel0)
        /*0014*/ 	.word	0x00000000


	//----- nvinfo : EIATTR_MIN_STACK_SIZE
	.align		4
.L_3:
        /*0018*/ 	.byte	0x04, 0x12
        /*001a*/ 	.short	(.L_5 - .L_4)
	.align		4
.L_4:
        /*001c*/ 	.word	index@(my_kernel_kernel0)
        /*0020*/ 	.word	0x00000000
.L_5:


//--------------------- .nv.compat                --------------------------
	.section	.nv.compat,"",@"SHT_CUDA_COMPAT_INFO"
	.align	4
        /*0000*/ 	.byte	0x02, 0x09, 0x00, 0x00, 0x02, 0x02, 0x01, 0x00, 0x02, 0x05, 0x05, 0x00, 0x03, 0x07, 0x01, 0x01
        /*0010*/ 	.byte	0x02, 0x03, 0x00, 0x00, 0x02, 0x06, 0x01, 0x00, 0x04, 0x0b, 0x08, 0x00, 0x09, 0x00, 0x00, 0x00
        /*0020*/ 	.byte	0x00, 0x00, 0x00, 0x00


//--------------------- .nv.info.my_kernel_kernel0 --------------------------
	.section	.nv.info.my_kernel_kernel0,"",@"SHT_CUDA_INFO"
	.sectionflags	@""
	.align	4


	//----- nvinfo : EIATTR_CUDA_API_VERSION
	.align		4
        /*0000*/ 	.byte	0x04, 0x37
        /*0002*/ 	.short	(.L_7 - .L_6)
.L_6:
        /*0004*/ 	.word	0x00000082


	//----- nvinfo : EIATTR_KPARAM_INFO
	.align		4
.L_7:
        /*0008*/ 	.byte	0x04, 0x17
        /*000a*/ 	.short	(.L_9 - .L_8)
.L_8:
        /*000c*/ 	.word	0x00000000
        /*0010*/ 	.short	0x0003
        /*0012*/ 	.short	0x0018
        /*0014*/ 	.byte	0x00, 0xf5, 0x21, 0x00


	//----- nvinfo : EIATTR_KPARAM_INFO
	.align		4
.L_9:
        /*0018*/ 	.byte	0x04, 0x17
        /*001a*/ 	.short	(.L_11 - .L_10)
.L_10:
        /*001c*/ 	.word	0x00000000
        /*0020*/ 	.short	0x0002
        /*0022*/ 	.short	0x0010
        /*0024*/ 	.byte	0x00, 0xf5, 0x21, 0x00


	//----- nvinfo : EIATTR_KPARAM_INFO
	.align		4
.L_11:
        /*0028*/ 	.byte	0x04, 0x17
        /*002a*/ 	.short	(.L_13 - .L_12)
.L_12:
        /*002c*/ 	.word	0x00000000
        /*0030*/ 	.short	0x0001
        /*0032*/ 	.short	0x0008
        /*0034*/ 	.byte	0x00, 0xf5, 0x21, 0x00


	//----- nvinfo : EIATTR_KPARAM_INFO
	.align		4
.L_13:
        /*0038*/ 	.byte	0x04, 0x17
        /*003a*/ 	.short	(.L_15 - .L_14)
.L_14:
        /*003c*/ 	.word	0x00000000
        /*0040*/ 	.short	0x0000
        /*0042*/ 	.short	0x0000
        /*0044*/ 	.byte	0x00, 0xf5, 0x21, 0x00


	//----- nvinfo : EIATTR_SPARSE_MMA_MASK
	.align		4
.L_15:
        /*0048*/ 	.byte	0x03, 0x50
        /*004a*/ 	.short	0x0000


	//----- nvinfo : EIATTR_MAXREG_COUNT
	.align		4
        /*004c*/ 	.byte	0x03, 0x1b
        /*004e*/ 	.short	0x00ff


	//----- nvinfo : EIATTR_NUM_BARRIERS
	.align		4
        /*0050*/ 	.byte	0x02, 0x4c
        /*0052*/ 	.byte	0x01
	.zero		1


	//----- nvinfo : EIATTR_MERCURY_ISA_VERSION
	.align		4
        /*0054*/ 	.byte	0x03, 0x5f
        /*0056*/ 	.short	0x0101


	//----- nvinfo : EIATTR_VRC_CTA_INIT_COUNT
	.align		4
        /*0058*/ 	.byte	0x02, 0x4a
	.zero		1
	.zero		1


	//----- nvinfo : EIATTR_EXIT_INSTR_OFFSETS
	.align		4
        /*005c*/ 	.byte	0x04, 0x1c
        /*005e*/ 	.short	(.L_17 - .L_16)


	//   ....[0]....
.L_16:
        /*0060*/ 	.word	0x00000f40


	//----- nvinfo : EIATTR_CBANK_PARAM_SIZE
	.align		4
.L_17:
        /*0064*/ 	.byte	0x03, 0x19
        /*0066*/ 	.short	0x0020


	//----- nvinfo : EIATTR_PARAM_CBANK
	.align		4
        /*0068*/ 	.byte	0x04, 0x0a
        /*006a*/ 	.short	(.L_19 - .L_18)
	.align		4
.L_18:
        /*006c*/ 	.word	index@(.nv.constant0.my_kernel_kernel0)
        /*0070*/ 	.short	0x0380
        /*0072*/ 	.short	0x0020


	//----- nvinfo : EIATTR_SW_WAR
	.align		4
.L_19:
        /*0074*/ 	.byte	0x04, 0x36
        /*0076*/ 	.short	(.L_21 - .L_20)
.L_20:
        /*0078*/ 	.word	0x00000008
.L_21:


//--------------------- .nv.callgraph             --------------------------
	.section	.nv.callgraph,"",@"SHT_CUDA_CALLGRAPH"
	.align	4
	.sectionentsize	8
	.align		4
        /*0000*/ 	.word	0x00000000
	.align		4
        /*0004*/ 	.word	0xffffffff
	.align		4
        /*0008*/ 	.word	0x00000000
	.align		4
        /*000c*/ 	.word	0xfffffffe
	.align		4
        /*0010*/ 	.word	0x00000000
	.align		4
        /*0014*/ 	.word	0xfffffffd
	.align		4
        /*0018*/ 	.word	0x00000000
	.align		4
        /*001c*/ 	.word	0xfffffffc


//--------------------- .text.my_kernel_kernel0   --------------------------
	.section	.text.my_kernel_kernel0,"ax",@progbits
	.align	128
        .global         my_kernel_kernel0
        .type           my_kernel_kernel0,@function
        .size           my_kernel_kernel0,(.L_x_2 - my_kernel_kernel0)
        .other          my_kernel_kernel0,@"STO_CUDA_ENTRY STV_DEFAULT"
my_kernel_kernel0:
.text.my_kernel_kernel0:
[----:B------:R-:W0:Y:S01]  /*0000*/  LDC R1, c[0x0][0x37c] ;  /* 0x0000df00ff017b82 */ /* 0x000e220000000800 */
[----:B------:R-:W1:Y:S07]  /*0010*/  S2R R9, SR_TID.X ;  /* 0x0000000000097919 */ /* 0x000e6e0000002100 */
[----:B------:R-:W2:Y:S01]  /*0020*/  LDC.64 R2, c[0x0][0x388] ;  /* 0x0000e200ff027b82 */ /* 0x000ea20000000a00 */
[----:B0-----:R-:W-:Y:S01]  /*0030*/  PRMT R7, R1, 0x3340, R1 ;  /* 0x0000334001077816 */ /* 0x001fe20000000001 */
[----:B------:R-:W-:Y:S01]  /*0040*/  HFMA2 R46, -RZ, RZ, 0, 0 ;  /* 0x00000000ff2e7431 */ /* 0x000fe200000001ff */
[----:B------:R-:W0:Y:S01]  /*0050*/  S2R R47, SR_CTAID.X ;  /* 0x00000000002f7919 */ /* 0x000e220000002500 */
[----:B------:R-:W-:-:S02]  /*0060*/  CS2R R26, SRZ ;  /* 0x00000000001a7805 */ /* 0x000fc4000001ff00 */
[----:B------:R-:W-:Y:S02]  /*0070*/  CS2R R32, SRZ ;  /* 0x0000000000207805 */ /* 0x000fe4000001ff00 */
[----:B------:R-:W-:Y:S02]  /*0080*/  CS2R R36, SRZ ;  /* 0x0000000000247805 */ /* 0x000fe4000001ff00 */
[----:B------:R-:W-:Y:S02]  /*0090*/  CS2R R10, SRZ ;  /* 0x00000000000a7805 */ /* 0x000fe4000001ff00 */
[----:B------:R-:W-:Y:S02]  /*00a0*/  CS2R R20, SRZ ;  /* 0x0000000000147805 */ /* 0x000fe4000001ff00 */
[----:B------:R-:W-:Y:S02]  /*00b0*/  CS2R R40, SRZ ;  /* 0x0000000000287805 */ /* 0x000fe4000001ff00 */
[----:B------:R-:W-:-:S02]  /*00c0*/  CS2R R24, SRZ ;  /* 0x0000000000187805 */ /* 0x000fc4000001ff00 */
[----:B------:R-:W-:Y:S02]  /*00d0*/  CS2R R22, SRZ ;  /* 0x0000000000167805 */ /* 0x000fe4000001ff00 */
[----:B------:R-:W-:Y:S02]  /*00e0*/  CS2R R44, SRZ ;  /* 0x00000000002c7805 */ /* 0x000fe4000001ff00 */
[----:B------:R-:W-:Y:S02]  /*00f0*/  CS2R R28, SRZ ;  /* 0x00000000001c7805 */ /* 0x000fe4000001ff00 */
[----:B------:R-:W-:Y:S02]  /*0100*/  CS2R R34, SRZ ;  /* 0x0000000000227805 */ /* 0x000fe4000001ff00 */
[----:B------:R-:W-:Y:S02]  /*0110*/  CS2R R38, SRZ ;  /* 0x0000000000267805 */ /* 0x000fe4000001ff00 */
[----:B------:R-:W-:Y:S01]  /*0120*/  CS2R R42, SRZ ;  /* 0x00000000002a7805 */ /* 0x000fe2000001ff00 */
[----:B------:R-:W3:Y:S01]  /*0130*/  LDCU.64 UR8, c[0x0][0x358] ;  /* 0x00006b00ff0877ac */ /* 0x000ee20008000a00 */
[----:B------:R-:W-:Y:S01]  /*0140*/  UMOV UR4, URZ ;  /* 0x000000ff00047c82 */ /* 0x000fe20008000000 */
[C---:B-1----:R-:W-:Y:S01]  /*0150*/  PRMT R0, R9.reuse, 0x9910, RZ ;  /* 0x0000991009007816 */ /* 0x042fe200000000ff */
[C---:B--2---:R-:W-:Y:S01]  /*0160*/  IMAD.WIDE.U32 R2, R9.reuse, 0x4, R2 ;  /* 0x0000000409027825 */ /* 0x044fe200078e0002 */
[----:B------:R-:W-:-:S03]  /*0170*/  ISETP.GT.U32.AND P0, PT, R9, 0x8, PT ;  /* 0x000000080900780c */ /* 0x000fc60003f04070 */
[----:B------:R-:W-:Y:S01]  /*0180*/  IMAD R0, R0, 0xab, RZ ;  /* 0x000000ab00007824 */ /* 0x000fe200078e02ff */
[----:B------:R-:W-:-:S04]  /*0190*/  IADD3 R30, P1, PT, R2, 0x100, RZ ;  /* 0x00000100021e7810 */ /* 0x000fc80007f3e0ff */
[----:B------:R-:W-:Y:S02]  /*01a0*/  LOP3.LUT R0, R0, 0xffff, RZ, 0xc0, !PT ;  /* 0x0000ffff00007812 */ /* 0x000fe400078ec0ff */
[----:B------:R-:W-:Y:S02]  /*01b0*/  IADD3.X R31, PT, PT, RZ, R3, RZ, P1, !PT ;  /* 0x00000003ff1f7210 */ /* 0x000fe40000ffe4ff */
[----:B------:R-:W-:Y:S02]  /*01c0*/  CS2R R2, SRZ ;  /* 0x0000000000027805 */ /* 0x000fe4000001ff00 */
[----:B------:R-:W-:-:S04]  /*01d0*/  SHF.R.U32.HI R0, RZ, 0x9, R0 ;  /* 0x00000009ff007819 */ /* 0x000fc80000011600 */
[C---:B------:R-:W-:Y:S02]  /*01e0*/  PRMT R4, R0.reuse, 0x9910, RZ ;  /* 0x0000991000047816 */ /* 0x040fe400000000ff */
[----:B------:R-:W-:Y:S01]  /*01f0*/  LOP3.LUT R5, R0, 0xffff, RZ, 0xc0, !PT ;  /* 0x0000ffff00057812 */ /* 0x000fe200078ec0ff */
[----:B0-----:R-:W-:Y:S01]  /*0200*/  IMAD.HI.U32 R0, R47, 0x66666667, RZ ;  /* 0x666666672f007827 */ /* 0x001fe200078e00ff */
[----:B------:R-:W-:-:S04]  /*0210*/  LEA R4, R4, R4, 0x1 ;  /* 0x0000000404047211 */ /* 0x000fc800078e08ff */
[----:B------:R-:W-:Y:S02]  /*0220*/  IADD3 R4, PT, PT, RZ, -R4, RZ ;  /* 0x80000004ff047210 */ /* 0x000fe40007ffe0ff */
[----:B------:R-:W-:Y:S02]  /*0230*/  SHF.R.U32.HI R0, RZ, 0x1, R0 ;  /* 0x00000001ff007819 */ /* 0x000fe40000011600 */
[----:B------:R-:W-:-:S04]  /*0240*/  PRMT R4, R4, 0x7710, RZ ;  /* 0x0000771004047816 */ /* 0x000fc800000000ff */
[----:B------:R-:W-:Y:S02]  /*0250*/  IADD3 R4, PT, PT, R4, R9, RZ ;  /* 0x0000000904047210 */ /* 0x000fe40007ffe0ff */
[----:B------:R-:W-:Y:S02]  /*0260*/  CS2R R8, SRZ ;  /* 0x0000000000087805 */ /* 0x000fe4000001ff00 */
[----:B------:R-:W-:-:S04]  /*0270*/  LOP3.LUT R4, R4, 0xffff, RZ, 0xc0, !PT ;  /* 0x0000ffff04047812 */ /* 0x000fc800078ec0ff */
[----:B------:R-:W-:Y:S01]  /*0280*/  PRMT R4, R5, 0x3340, R4 ;  /* 0x0000334005047816 */ /* 0x000fe20000000004 */
[----:B------:R-:W-:-:S03]  /*0290*/  HFMA2 R5, -RZ, RZ, 3.62396240234375e-05, 0.014892578125 ;  /* 0x026023a0ff057431 */ /* 0x000fc600000001ff */
[----:B------:R-:W-:Y:S02]  /*02a0*/  PRMT R4, R4, 0x5410, R7 ;  /* 0x0000541004047816 */ /* 0x000fe40000000007 */
[----:B------:R-:W-:-:S03]  /*02b0*/  CS2R R6, SRZ ;  /* 0x0000000000067805 */ /* 0x000fc6000001ff00 */
[----:B------:R-:W-:-:S04]  /*02c0*/  IDP.2A.LO.U16.U8 R5, R5, R4, RZ ;  /* 0x0000000405057226 */ /* 0x000fc800000010ff */
[----:B------:R-:W-:Y:S01]  /*02d0*/  IMAD R0, R0, 0x4740, R5 ;  /* 0x0000474000007824 */ /* 0x000fe200078e0205 */
[----:B------:R-:W-:-:S03]  /*02e0*/  CS2R R4, SRZ ;  /* 0x0000000000047805 */ /* 0x000fc6000001ff00 */
[----:B------:R-:W-:Y:S01]  /*02f0*/  IMAD R47, R47, 0x720, R0 ;  /* 0x000007202f2f7824 */ /* 0x000fe200078e0200 */
[----:B---3--:R-:W-:-:S07]  /*0300*/  MOV R0, RZ ;  /* 0x000000ff00007202 */ /* 0x008fce0000000f00 */
.L_x_0:
[----:B------:R-:W0:Y:S01]  /*0310*/  @!P0 LDC.64 R12, c[0x0][0x380] ;  /* 0x0000e000ff0c8b82 */ /* 0x000e220000000a00 */
[----:B------:R-:W2:Y:S04]  /*0320*/  LDG.E.CONSTANT R18, desc[UR8][R30.64+-0x100] ;  /* 0xffff00081e127981 */ /* 0x000ea8000c1e9900 */
[----:B------:R-:W3:Y:S04]  /*0330*/  LDG.E.CONSTANT R52, desc[UR8][R30.64+-0x80] ;  /* 0xffff80081e347981 */ /* 0x000ee8000c1e9900 */
[----:B------:R-:W4:Y:S04]  /*0340*/  LDG.E.CONSTANT R14, desc[UR8][R30.64] ;  /* 0x000000081e0e7981 */ /* 0x000f28000c1e9900 */
[----:B------:R1:W5:Y:S01]  /*0350*/  LDG.E.CONSTANT R50, desc[UR8][R30.64+0x80] ;  /* 0x000080081e327981 */ /* 0x000362000c1e9900 */
[----:B0-----:R-:W-:-:S05]  /*0360*/  @!P0 IMAD.WIDE.U32 R12, R47, 0x4, R12 ;  /* 0x000000042f0c8825 */ /* 0x001fca00078e000c */
[----:B------:R-:W2:Y:S01]  /*0370*/  @!P0 LDG.E.CONSTANT R16, desc[UR8][R12.64] ;  /* 0x000000080c108981 */ /* 0x000ea2000c1e9900 */
[----:B------:R-:W0:Y:S01]  /*0380*/  S2UR UR7, SR_CgaCtaId ;  /* 0x00000000000779c3 */ /* 0x000e220000008800 */
[----:B------:R-:W1:Y:S01]  /*0390*/  S2R R48, SR_TID.X ;  /* 0x0000000000307919 */ /* 0x000e620000002100 */
[----:B------:R-:W-:Y:S02]  /*03a0*/  UMOV UR5, 0x400 ;  /* 0x0000040000057882 */ /* 0x000fe40000000000 */
[----:B------:R-:W-:Y:S02]  /*03b0*/  UIADD3 UR6, UPT, UPT, UR5, 0x24, URZ ;  /* 0x0000002405067890 */ /* 0x000fe4000fffe0ff */
[----:B0-----:R-:W-:Y:S02]  /*03c0*/  ULEA UR5, UR7, UR5, 0x18 ;  /* 0x0000000507057291 */ /* 0x001fe4000f8ec0ff */
[----:B------:R-:W-:-:S04]  /*03d0*/  ULEA UR6, UR7, UR6, 0x18 ;  /* 0x0000000607067291 */ /* 0x000fc8000f8ec0ff */
[C---:B-1----:R-:W-:Y:S01]  /*03e0*/  @!P0 LEA R17, R48.reuse, UR5, 0x2 ;  /* 0x0000000530118c11 */ /* 0x042fe2000f8e10ff */
[----:B------:R-:W-:Y:S01]  /*03f0*/  BAR.SYNC.DEFER_BLOCKING 0x0 ;  /* 0x0000000000007b1d */ /* 0x000fe20000010000 */
[----:B------:R-:W-:Y:S01]  /*0400*/  LEA R19, R48, UR6, 0x2 ;  /* 0x0000000630137c11 */ /* 0x000fe2000f8e10ff */
[----:B------:R-:W-:-:S04]  /*0410*/  UIADD3 UR4, UPT, UPT, UR4, 0x1, URZ ;  /* 0x0000000104047890 */ /* 0x000fc8000fffe0ff */
[----:B------:R-:W-:Y:S01]  /*0420*/  UISETP.NE.AND UP0, UPT, UR4, 0x260, UPT ;  /* 0x000002600400788c */ /* 0x000fe2000bf05270 */
[----:B------:R-:W-:Y:S02]  /*0430*/  IADD3 R30, P1, PT, R30, 0x200, RZ ;  /* 0x000002001e1e7810 */ /* 0x000fe40007f3e0ff */
[----:B------:R-:W-:Y:S02]  /*0440*/  IADD3 R47, PT, PT, R47, 0x1, RZ ;  /* 0x000000012f2f7810 */ /* 0x000fe40007ffe0ff */
[----:B------:R-:W-:Y:S01]  /*0450*/  IADD3.X R31, PT, PT, RZ, R31, RZ, P1, !PT ;  /* 0x0000001fff1f7210 */ /* 0x000fe20000ffe4ff */
[----:B--2---:R0:W-:Y:S04]  /*0460*/  @!P0 STS [R17], R16 ;  /* 0x0000001011008388 */ /* 0x0041e80000000800 */
[----:B------:R-:W-:Y:S04]  /*0470*/  STS [R19], R18 ;  /* 0x0000001213007388 */ /* 0x000fe80000000800 */
[----:B---3--:R-:W-:Y:S04]  /*0480*/  STS [R19+0x80], R52 ;  /* 0x0000803413007388 */ /* 0x008fe80000000800 */
[----:B----4-:R-:W-:Y:S04]  /*0490*/  STS [R19+0x100], R14 ;  /* 0x0001000e13007388 */ /* 0x010fe80000000800 */
[----:B-----5:R-:W-:Y:S01]  /*04a0*/  STS [R19+0x180], R50 ;  /* 0x0001803213007388 */ /* 0x020fe20000000800 */
[----:B------:R-:W-:Y:S01]  /*04b0*/  BAR.SYNC.DEFER_BLOCKING 0x0 ;  /* 0x0000000000007b1d */ /* 0x000fe20000010000 */
[----:B0-----:R-:W-:-:S05]  /*04c0*/  LEA R16, R48, R19, 0x2 ;  /* 0x0000001330107211 */ /* 0x001fca00078e10ff */
[----:B------:R-:W-:Y:S04]  /*04d0*/  LDS R49, [R16] ;  /* 0x0000000010317984 */ /* 0x000fe80000000800 */
[----:B------:R-:W0:Y:S04]  /*04e0*/  LDS.128 R12, [UR5] ;  /* 0x00000005ff0c7984 */ /* 0x000e280008000c00 */
[----:B------:R-:W1:Y:S04]  /*04f0*/  LDS R51, [R16+0x100] ;  /* 0x0001000010337984 */ /* 0x000e680000000800 */
[----:B------:R-:W2:Y:S04]  /*0500*/  LDS R53, [R16+0x4] ;  /* 0x0000040010357984 */ /* 0x000ea80000000800 */
[----:B------:R-:W3:Y:S04]  /*0510*/  LDS R50, [R16+0x104] ;  /* 0x0001040010327984 */ /* 0x000ee80000000800 */
[----:B------:R-:W4:Y:S01]  /*0520*/  LDS.128 R16, [UR5+0x10] ;  /* 0x00001005ff107984 */ /* 0x000f220008000c00 */
[-C--:B0-----:R-:W-:Y:S01]  /*0530*/  FFMA R24, R49, R13.reuse, R24 ;  /* 0x0000000d31187223 */ /* 0x081fe20000000018 */
[-C--:B-1----:R-:W-:Y:S01]  /*0540*/  FFMA R46, R51, R13.reuse, R46 ;  /* 0x0000000d332e7223 */ /* 0x082fe2000000002e */
[-C--:B--2---:R-:W-:Y:S01]  /*0550*/  FFMA R44, R53, R13.reuse, R44 ;  /* 0x0000000d352c7223 */ /* 0x084fe2000000002c */
[----:B---3--:R-:W-:-:S02]  /*0560*/  FFMA R22, R50, R13, R22 ;  /* 0x0000000d32167223 */ /* 0x008fc40000000016 */
[----:B------:R-:W0:Y:S01]  /*0570*/  LDS R13, [UR5+0x20] ;  /* 0x00002005ff0d7984 */ /* 0x000e220008000800 */
[C---:B------:R-:W-:Y:S01]  /*0580*/  FFMA R5, R12.reuse, R49, R5 ;  /* 0x000000310c057223 */ /* 0x040fe20000000005 */
[C---:B------:R-:W-:Y:S01]  /*0590*/  FFMA R23, R12.reuse, R51, R23 ;  /* 0x000000330c177223 */ /* 0x040fe20000000017 */
[C---:B------:R-:W-:Y:S01]  /*05a0*/  FFMA R45, R12.reuse, R53, R45 ;  /* 0x000000350c2d7223 */ /* 0x040fe2000000002d */
[----:B------:R-:W-:Y:S01]  /*05b0*/  FFMA R29, R12, R50, R29 ;  /* 0x000000320c1d7223 */ /* 0x000fe2000000001d */
[-C--:B------:R-:W-:Y:S01]  /*05c0*/  FFMA R27, R49, R14.reuse, R27 ;  /* 0x0000000e311b7223 */ /* 0x080fe2000000001b */
[-C--:B------:R-:W-:Y:S01]  /*05d0*/  FFMA R43, R51, R14.reuse, R43 ;  /* 0x0000000e332b7223 */ /* 0x080fe2000000002b */
[-C--:B------:R-:W-:Y:S01]  /*05e0*/  FFMA R41, R53, R14.reuse, R41 ;  /* 0x0000000e35297223 */ /* 0x080fe20000000029 */
[C---:B------:R-:W-:Y:S01]  /*05f0*/  FFMA R25, R50.reuse, R14, R25 ;  /* 0x0000000e32197223 */ /* 0x040fe20000000019 */
[-C--:B------:R-:W-:Y:S01]  /*0600*/  FFMA R2, R49, R15.reuse, R2 ;  /* 0x0000000f31027223 */ /* 0x080fe20000000002 */
[-C--:B------:R-:W-:Y:S01]  /*0610*/  FFMA R42, R51, R15.reuse, R42 ;  /* 0x0000000f332a7223 */ /* 0x080fe2000000002a */
[-C--:B------:R-:W-:Y:S01]  /*0620*/  FFMA R40, R53, R15.reuse, R40 ;  /* 0x0000000f35287223 */ /* 0x080fe20000000028 */
[----:B------:R-:W-:Y:S01]  /*0630*/  FFMA R20, R50, R15, R20 ;  /* 0x0000000f32147223 */ /* 0x000fe20000000014 */
[-C--:B----4-:R-:W-:Y:S01]  /*0640*/  FFMA R21, R49, R16.reuse, R21 ;  /* 0x0000001031157223 */ /* 0x090fe20000000015 */
[----:B------:R-:W-:Y:S01]  /*0650*/  FFMA R39, R51, R16, R39 ;  /* 0x0000001033277223 */ /* 0x000fe20000000027 */
        /* <DEDUP_REMOVED lines=14> */
[-C--:B0-----:R-:W-:Y:S01]  /*0740*/  FFMA R4, R49, R13.reuse, R4 ;  /* 0x0000000d31047223 */ /* 0x081fe20000000004 */
[----:B------:R-:W-:Y:S01]  /*0750*/  FFMA R28, R51, R13, R28 ;  /* 0x0000000d331c7223 */ /* 0x000fe2000000001c */
[C---:B------:R-:W-:Y:S01]  /*0760*/  FFMA R26, R13.reuse, R53, R26 ;  /* 0x000000350d1a7223 */ /* 0x040fe2000000001a */
[----:B------:R-:W-:Y:S01]  /*0770*/  FFMA R3, R13, R50, R3 ;  /* 0x000000320d037223 */ /* 0x000fe20000000003 */
[----:B------:R-:W-:Y:S06]  /*0780*/  BRA.U UP0, `(.L_x_0) ;  /* 0xfffffff900e07547 */ /* 0x000fec000b83ffff */
[----:B------:R-:W0:Y:S01]  /*0790*/  LDC.64 R12, c[0x0][0x398] ;  /* 0x0000e600ff0c7b82 */ /* 0x000e220000000a00 */
[----:B------:R-:W-:-:S05]  /*07a0*/  SHF.L.U32 R47, R48, 0x1, RZ ;  /* 0x00000001302f7819 */ /* 0x000fca00000006ff */
[----:B0-----:R-:W-:Y:S01]  /*07b0*/  IMAD.WIDE.U32 R14, R47, 0x4, R12 ;  /* 0x000000042f0e7825 */ /* 0x001fe200078e000c */
[----:B------:R-:W0:Y:S01]  /*07c0*/  S2R R18, SR_CTAID.X ;  /* 0x0000000000127919 */ /* 0x000e220000002500 */
[----:B------:R-:W1:Y:S03]  /*07d0*/  LDC.64 R12, c[0x0][0x390] ;  /* 0x0000e400ff0c7b82 */ /* 0x000e660000000a00 */
[----:B------:R-:W2:Y:S04]  /*07e0*/  LDG.E.CONSTANT R31, desc[UR8][R14.64] ;  /* 0x000000080e1f7981 */ /* 0x000ea8000c1e9900 */
[----:B------:R-:W3:Y:S04]  /*07f0*/  LDG.E.CONSTANT R19, desc[UR8][R14.64+0x100] ;  /* 0x000100080e137981 */ /* 0x000ee8000c1e9900 */
[----:B------:R-:W4:Y:S04]  /*0800*/  LDG.E.CONSTANT R17, desc[UR8][R14.64+0x4] ;  /* 0x000004080e117981 */ /* 0x000f28000c1e9900 */
[----:B------:R5:W4:Y:S01]  /*0810*/  LDG.E.CONSTANT R16, desc[UR8][R14.64+0x104] ;  /* 0x000104080e107981 */ /* 0x000b22000c1e9900 */
[----:B0-----:R-:W-:-:S05]  /*0820*/  IMAD.HI.U32 R30, R18, 0x66666667, RZ ;  /* 0x66666667121e7827 */ /* 0x001fca00078e00ff */
[----:B------:R-:W-:-:S05]  /*0830*/  SHF.R.U32.HI R30, RZ, 0x1, R30 ;  /* 0x00000001ff1e7819 */ /* 0x000fca000001161e */
[C---:B------:R-:W-:Y:S02]  /*0840*/  IMAD R18, R30.reuse, -0x5, R18 ;  /* 0xfffffffb1e127824 */ /* 0x040fe400078e0212 */
[----:B------:R-:W-:-:S04]  /*0850*/  IMAD R47, R30, 0x1680, R47 ;  /* 0x000016801e2f7824 */ /* 0x000fc800078e022f */
[----:B------:R-:W-:-:S04]  /*0860*/  IMAD R47, R18, 0x180, R47 ;  /* 0x00000180122f7824 */ /* 0x000fc800078e022f */
[----:B-1----:R-:W-:-:S04]  /*0870*/  IMAD.WIDE.U32 R12, R47, 0x4, R12 ;  /* 0x000000042f0c7825 */ /* 0x002fc800078e000c */
[--C-:B--2---:R-:W-:Y:S01]  /*0880*/  FADD R5, R5, R31.reuse ;  /* 0x0000001f05057221 */ /* 0x104fe20000000000 */
[--C-:B------:R-:W-:Y:S01]  /*0890*/  FADD R24, R24, R31.reuse ;  /* 0x0000001f18187221 */ /* 0x100fe20000000000 */
[--C-:B------:R-:W-:Y:S01]  /*08a0*/  FADD R2, R2, R31.reuse ;  /* 0x0000001f02027221 */ /* 0x100fe20000000000 */
[----:B-----5:R-:W-:Y:S01]  /*08b0*/  FADD R14, R9, R31 ;  /* 0x0000001f090e7221 */ /* 0x020fe20000000000 */
[--C-:B---3--:R-:W-:Y:S01]  /*08c0*/  FADD R46, R46, R19.reuse ;  /* 0x000000132e2e7221 */ /* 0x108fe20000000000 */
[----:B------:R-:W-:Y:S01]  /*08d0*/  FMNMX R5, RZ, R5, !PT ;  /* 0x00000005ff057209 */ /* 0x000fe20007800000 */
[--C-:B------:R-:W-:Y:S01]  /*08e0*/  FADD R42, R42, R19.reuse ;  /* 0x000000132a2a7221 */ /* 0x100fe20000000000 */
[----:B------:R-:W-:Y:S01]  /*08f0*/  FMNMX R9, RZ, R24, !PT ;  /* 0x00000018ff097209 */ /* 0x000fe20007800000 */
[----:B------:R-:W-:Y:S01]  /*0900*/  FADD R38, R38, R19 ;  /* 0x0000001326267221 */ /* 0x000fe20000000000 */
[----:B------:R-:W-:Y:S01]  /*0910*/  FMNMX R15, RZ, R2, !PT ;  /* 0x00000002ff0f7209 */ /* 0x000fe20007800000 */
[----:B------:R0:W-:Y:S01]  /*0920*/  STG.E desc[UR8][R12.64], R5 ;  /* 0x000000050c007986 */ /* 0x0001e2000c101908 */
[--C-:B------:R-:W-:Y:S01]  /*0930*/  FADD R0, R0, R31.reuse ;  /* 0x0000001f00007221 */ /* 0x100fe20000000000 */
[----:B------:R-:W-:Y:S01]  /*0940*/  FADD R21, R21, R31 ;  /* 0x0000001f15157221 */ /* 0x000fe20000000000 */
[----:B------:R-:W-:Y:S01]  /*0950*/  FADD R34, R34, R19 ;  /* 0x0000001322227221 */ /* 0x000fe20000000000 */
[----:B------:R1:W-:Y:S01]  /*0960*/  STG.E desc[UR8][R12.64+0x200], R9 ;  /* 0x000200090c007986 */ /* 0x0003e2000c101908 */
[--C-:B----4-:R-:W-:Y:S01]  /*0970*/  FADD R44, R44, R17.reuse ;  /* 0x000000112c2c7221 */ /* 0x110fe20000000000 */
[--C-:B------:R-:W-:Y:S01]  /*0980*/  FADD R40, R40, R17.reuse ;  /* 0x0000001128287221 */ /* 0x100fe20000000000 */
[--C-:B------:R-:W-:Y:S01]  /*0990*/  FADD R36, R36, R17.reuse ;  /* 0x0000001124247221 */ /* 0x100fe20000000000 */
[----:B------:R2:W-:Y:S01]  /*09a0*/  STG.E desc[UR8][R12.64+0x1e00], R15 ;  /* 0x001e000f0c007986 */ /* 0x0005e2000c101908 */
[----:B------:R-:W-:Y:S01]  /*09b0*/  FADD R32, R32, R17 ;  /* 0x0000001120207221 */ /* 0x000fe20000000000 */
[----:B------:R-:W-:Y:S01]  /*09c0*/  FMNMX R49, RZ, R0, !PT ;  /* 0x00000000ff317209 */ /* 0x000fe20007800000 */
[--C-:B------:R-:W-:Y:S01]  /*09d0*/  FADD R23, R23, R19.reuse ;  /* 0x0000001317177221 */ /* 0x100fe20000000000 */
[----:B0-----:R-:W-:Y:S01]  /*09e0*/  FMNMX R5, RZ, R46, !PT ;  /* 0x0000002eff057209 */ /* 0x001fe20007800000 */
[--C-:B------:R-:W-:Y:S01]  /*09f0*/  FADD R43, R43, R19.reuse ;  /* 0x000000132b2b7221 */ /* 0x100fe20000000000 */
[--C-:B------:R-:W-:Y:S01]  /*0a00*/  FADD R39, R39, R19.reuse ;  /* 0x0000001327277221 */ /* 0x100fe20000000000 */
[--C-:B------:R-:W-:Y:S01]  /*0a10*/  FADD R35, R35, R19.reuse ;  /* 0x0000001323237221 */ /* 0x100fe20000000000 */
[----:B-1----:R-:W-:Y:S01]  /*0a20*/  FMNMX R9, RZ, R42, !PT ;  /* 0x0000002aff097209 */ /* 0x002fe20007800000 */
[----:B------:R-:W-:Y:S01]  /*0a30*/  FADD R28, R28, R19 ;  /* 0x000000131c1c7221 */ /* 0x000fe20000000000 */
[----:B------:R0:W-:Y:S01]  /*0a40*/  STG.E desc[UR8][R12.64+0x300], R5 ;  /* 0x000300050c007986 */ /* 0x0001e2000c101908 */
[--C-:B------:R-:W-:Y:S01]  /*0a50*/  FADD R45, R45, R17.reuse ;  /* 0x000000112d2d7221 */ /* 0x100fe20000000000 */
[----:B--2---:R-:W-:Y:S01]  /*0a60*/  FMNMX R15, RZ, R38, !PT ;  /* 0x00000026ff0f7209 */ /* 0x004fe20007800000 */
[--C-:B------:R-:W-:Y:S01]  /*0a70*/  FADD R41, R41, R17.reuse ;  /* 0x0000001129297221 */ /* 0x100fe20000000000 */
[----:B------:R1:W-:Y:S01]  /*0a80*/  STG.E desc[UR8][R12.64+0x1f00], R9 ;  /* 0x001f00090c007986 */ /* 0x0003e2000c101908 */
[--C-:B------:R-:W-:Y:S01]  /*0a90*/  FADD R37, R37, R17.reuse ;  /* 0x0000001125257221 */ /* 0x100fe20000000000 */
[--C-:B------:R-:W-:Y:S01]  /*0aa0*/  FADD R33, R33, R17.reuse ;  /* 0x0000001121217221 */ /* 0x100fe20000000000 */
[----:B------:R-:W-:Y:S01]  /*0ab0*/  FADD R26, R26, R17 ;  /* 0x000000111a1a7221 */ /* 0x000fe20000000000 */
[----:B------:R2:W-:Y:S01]  /*0ac0*/  STG.E desc[UR8][R12.64+0x2300], R15 ;  /* 0x0023000f0c007986 */ /* 0x0005e2000c101908 */
[----:B------:R-:W-:Y:S01]  /*0ad0*/  FMNMX R21, RZ, R21, !PT ;  /* 0x00000015ff157209 */ /* 0x000fe20007800000 */
[--C-:B------:R-:W-:Y:S01]  /*0ae0*/  FADD R29, R29, R16.reuse ;  /* 0x000000101d1d7221 */ /* 0x100fe20000000000 */
[----:B------:R-:W-:Y:S01]  /*0af0*/  FMNMX R19, RZ, R34, !PT ;  /* 0x00000022ff137209 */ /* 0x000fe20007800000 */
[--C-:B------:R-:W-:Y:S01]  /*0b00*/  FADD R22, R22, R16.reuse ;  /* 0x0000001016167221 */ /* 0x100fe20000000000 */
[----:B0-----:R-:W-:Y:S01]  /*0b10*/  FMNMX R5, RZ, R44, !PT ;  /* 0x0000002cff057209 */ /* 0x001fe20007800000 */
[--C-:B------:R-:W-:Y:S01]  /*0b20*/  FADD R25, R25, R16.reuse ;  /* 0x0000001019197221 */ /* 0x100fe20000000000 */
[----:B------:R-:W-:Y:S01]  /*0b30*/  FMNMX R17, RZ, R32, !PT ;  /* 0x00000020ff117209 */ /* 0x000fe20007800000 */
[--C-:B------:R-:W-:Y:S01]  /*0b40*/  FADD R20, R20, R16.reuse ;  /* 0x0000001014147221 */ /* 0x100fe20000000000 */
[----:B-1----:R-:W-:Y:S01]  /*0b50*/  FMNMX R9, RZ, R40, !PT ;  /* 0x00000028ff097209 */ /* 0x002fe20007800000 */
[--C-:B------:R-:W-:Y:S01]  /*0b60*/  FADD R11, R11, R16.reuse ;  /* 0x000000100b0b7221 */ /* 0x100fe20000000000 */
[--C-:B------:R-:W-:Y:S01]  /*0b70*/  FADD R8, R8, R16.reuse ;  /* 0x0000001008087221 */ /* 0x100fe20000000000 */
[----:B--2---:R-:W-:Y:S01]  /*0b80*/  FMNMX R15, RZ, R36, !PT ;  /* 0x00000024ff0f7209 */ /* 0x004fe20007800000 */
[--C-:B------:R-:W-:Y:S01]  /*0b90*/  FADD R0, R7, R16.reuse ;  /* 0x0000001007007221 */ /* 0x100fe20000000000 */
[--C-:B------:R-:W-:Y:S01]  /*0ba0*/  FADD R6, R6, R16.reuse ;  /* 0x0000001006067221 */ /* 0x100fe20000000000 */
[--C-:B------:R-:W-:Y:S01]  /*0bb0*/  FADD R27, R27, R31.reuse ;  /* 0x0000001f1b1b7221 */ /* 0x100fe20000000000 */
[--C-:B------:R-:W-:Y:S01]  /*0bc0*/  FADD R10, R10, R31.reuse ;  /* 0x0000001f0a0a7221 */ /* 0x100fe20000000000 */
[----:B------:R-:W-:Y:S01]  /*0bd0*/  FADD R4, R4, R31 ;  /* 0x0000001f04047221 */ /* 0x000fe20000000000 */
[----:B------:R-:W-:Y:S01]  /*0be0*/  FADD R16, R3, R16 ;  /* 0x0000001003107221 */ /* 0x000fe20000000000 */
[----:B------:R0:W-:Y:S01]  /*0bf0*/  STG.E desc[UR8][R12.64+0x2000], R21 ;  /* 0x002000150c007986 */ /* 0x0001e2000c101908 */
[----:B------:R-:W-:-:S02]  /*0c00*/  FMNMX R27, RZ, R27, !PT ;  /* 0x0000001bff1b7209 */ /* 0x000fc40007800000 */
[----:B------:R-:W-:Y:S01]  /*0c10*/  FMNMX R31, RZ, R10, !PT ;  /* 0x0000000aff1f7209 */ /* 0x000fe20007800000 */
[----:B------:R1:W-:Y:S01]  /*0c20*/  STG.E desc[UR8][R12.64+0x3f00], R19 ;  /* 0x003f00130c007986 */ /* 0x0003e2000c101908 */
[----:B------:R-:W-:Y:S02]  /*0c30*/  FMNMX R47, RZ, R14, !PT ;  /* 0x0000000eff2f7209 */ /* 0x000fe40007800000 */
[----:B------:R-:W-:Y:S01]  /*0c40*/  FMNMX R51, RZ, R4, !PT ;  /* 0x00000004ff337209 */ /* 0x000fe20007800000 */
[----:B------:R2:W-:Y:S01]  /*0c50*/  STG.E desc[UR8][R12.64+0x204], R5 ;  /* 0x000204050c007986 */ /* 0x0005e2000c101908 */
[----:B------:R-:W-:Y:S02]  /*0c60*/  FMNMX R23, RZ, R23, !PT ;  /* 0x00000017ff177209 */ /* 0x000fe40007800000 */
[----:B------:R-:W-:Y:S01]  /*0c70*/  FMNMX R43, RZ, R43, !PT ;  /* 0x0000002bff2b7209 */ /* 0x000fe20007800000 */
[----:B------:R3:W-:Y:S01]  /*0c80*/  STG.E desc[UR8][R12.64+0x1e04], R9 ;  /* 0x001e04090c007986 */ /* 0x0007e2000c101908 */
[----:B------:R-:W-:-:S02]  /*0c90*/  FMNMX R39, RZ, R39, !PT ;  /* 0x00000027ff277209 */ /* 0x000fc40007800000 */
[----:B------:R-:W-:Y:S01]  /*0ca0*/  FMNMX R35, RZ, R35, !PT ;  /* 0x00000023ff237209 */ /* 0x000fe20007800000 */
[----:B------:R4:W-:Y:S01]  /*0cb0*/  STG.E desc[UR8][R12.64+0x2204], R15 ;  /* 0x0022040f0c007986 */ /* 0x0009e2000c101908 */
[----:B0-----:R-:W-:Y:S02]  /*0cc0*/  FMNMX R21, RZ, R28, !PT ;  /* 0x0000001cff157209 */ /* 0x001fe40007800000 */
[----:B------:R-:W-:Y:S01]  /*0cd0*/  FMNMX R45, RZ, R45, !PT ;  /* 0x0000002dff2d7209 */ /* 0x000fe20007800000 */
[----:B------:R0:W-:Y:S01]  /*0ce0*/  STG.E desc[UR8][R12.64+0x3e04], R17 ;  /* 0x003e04110c007986 */ /* 0x0001e2000c101908 */
[----:B------:R-:W-:Y:S02]  /*0cf0*/  FMNMX R41, RZ, R41, !PT ;  /* 0x00000029ff297209 */ /* 0x000fe40007800000 */
[----:B------:R-:W-:Y:S01]  /*0d00*/  FMNMX R37, RZ, R37, !PT ;  /* 0x00000025ff257209 */ /* 0x000fe20007800000 */
[----:B------:R-:W-:Y:S01]  /*0d10*/  STG.E desc[UR8][R12.64+0x400], R27 ;  /* 0x0004001b0c007986 */ /* 0x000fe2000c101908 */
[----:B------:R-:W-:-:S02]  /*0d20*/  FMNMX R33, RZ, R33, !PT ;  /* 0x00000021ff217209 */ /* 0x000fc40007800000 */
[----:B-1----:R-:W-:Y:S01]  /*0d30*/  FMNMX R19, RZ, R26, !PT ;  /* 0x0000001aff137209 */ /* 0x002fe20007800000 */
[----:B------:R-:W-:Y:S01]  /*0d40*/  STG.E desc[UR8][R12.64+0x2200], R31 ;  /* 0x0022001f0c007986 */ /* 0x000fe2000c101908 */
[----:B------:R-:W-:Y:S02]  /*0d50*/  FMNMX R29, RZ, R29, !PT ;  /* 0x0000001dff1d7209 */ /* 0x000fe40007800000 */
[----:B--2---:R-:W-:Y:S01]  /*0d60*/  FMNMX R5, RZ, R22, !PT ;  /* 0x00000016ff057209 */ /* 0x004fe20007800000 */
[----:B------:R-:W-:Y:S01]  /*0d70*/  STG.E desc[UR8][R12.64+0x3c00], R47 ;  /* 0x003c002f0c007986 */ /* 0x000fe2000c101908 */
[----:B------:R-:W-:Y:S02]  /*0d80*/  FMNMX R25, RZ, R25, !PT ;  /* 0x00000019ff197209 */ /* 0x000fe40007800000 */
[----:B------:R-:W-:Y:S01]  /*0d90*/  FMNMX R7, RZ, R20, !PT ;  /* 0x00000014ff077209 */ /* 0x000fe20007800000 */
[----:B------:R-:W-:Y:S01]  /*0da0*/  STG.E desc[UR8][R12.64+0x3e00], R49 ;  /* 0x003e00310c007986 */ /* 0x000fe2000c101908 */
[----:B------:R-:W-:-:S02]  /*0db0*/  FMNMX R11, RZ, R11, !PT ;  /* 0x0000000bff0b7209 */ /* 0x000fc40007800000 */
[----:B------:R-:W-:Y:S01]  /*0dc0*/  FMNMX R3, RZ, R8, !PT ;  /* 0x00000008ff037209 */ /* 0x000fe20007800000 */
[----:B------:R-:W-:Y:S01]  /*0dd0*/  STG.E desc[UR8][R12.64+0x4000], R51 ;  /* 0x004000330c007986 */ /* 0x000fe2000c101908 */
[----:B---3--:R-:W-:Y:S02]  /*0de0*/  FMNMX R9, RZ, R0, !PT ;  /* 0x00000000ff097209 */ /* 0x008fe40007800000 */
[----:B----4-:R-:W-:Y:S01]  /*0df0*/  FMNMX R15, RZ, R6, !PT ;  /* 0x00000006ff0f7209 */ /* 0x010fe20007800000 */
[----:B------:R-:W-:Y:S01]  /*0e00*/  STG.E desc[UR8][R12.64+0x100], R23 ;  /* 0x000100170c007986 */ /* 0x000fe2000c101908 */
[----:B0-----:R-:W-:-:S03]  /*0e10*/  FMNMX R17, RZ, R16, !PT ;  /* 0x00000010ff117209 */ /* 0x001fc60007800000 */
[----:B------:R-:W-:Y:S04]  /*0e20*/  STG.E desc[UR8][R12.64+0x500], R43 ;  /* 0x0005002b0c007986 */ /* 0x000fe8000c101908 */
        /* <DEDUP_REMOVED lines=16> */
[----:B------:R-:W-:Y:S01]  /*0f30*/  STG.E desc[UR8][R12.64+0x4104], R17 ;  /* 0x004104110c007986 */ /* 0x000fe2000c101908 */
[----:B------:R-:W-:Y:S05]  /*0f40*/  EXIT ;  /* 0x000000000000794d */ /* 0x000fea0003800000 */
.L_x_1:
[----:B------:R-:W-:-:S00]  /*0f50*/  BRA `(.L_x_1) ;  /* 0xfffffffc00fc7947 */ /* 0x000fc0000383ffff */
[----:B------:R-:W-:-:S00]  /*0f60*/  NOP ;  /* 0x0000000000007918 */ /* 0x000fc00000000000 */
        /* <DEDUP_REMOVED lines=9> */
.L_x_2:


//--------------------- .nv.shared.my_kernel_kernel0 --------------------------
	.section	.nv.shared.my_kernel_kernel0,"aw",@nobits
	.sectionflags	@""
	.align	4
.nv.shared.my_kernel_kernel0:
	.zero		1572


//--------------------- .nv.shared.reserved.0     --------------------------
	.section	.nv.shared.reserved.0,"aw",@nobits
	.weak		__nv_reservedSMEM_offset_0_alias
	.size		__nv_reservedSMEM_offset_0_alias, 0, 64
	.other		__nv_reservedSMEM_offset_0_alias,@"STO_CUDA_RESERVED_SHARED STV_DEFAULT"
__nv_reservedSMEM_offset_0_alias:
	.zero		0
	.zero		64


//--------------------- .nv.constant0.my_kernel_kernel0 --------------------------
	.section	.nv.constant0.my_kernel_kernel0,"a",@progbits
	.sectionflags	@""
	.align	4
.nv.constant0.my_kernel_kernel0:
	.zero		928


//--------------------- SYMBOLS --------------------------

	.type		.nv.reservedSmem.offset0,@object
	.size		.nv.reservedSmem.offset0,0x4
	.type		.nv.reservedSmem.cap,@object
	.size		.nv.reservedSmem.cap,0x4
